//
// Generated by NVIDIA NVVM Compiler
//
// Compiler Build ID: CL-36424714
// Cuda compilation tools, release 13.0, V13.0.88
// Based on NVVM 20.0.0
//

.version 9.0
.target sm_100
.address_size 64

	// .globl	_Z6addvecPiS_S_

.visible .entry _Z6addvecPiS_S_(
	.param .u64 .ptr .align 1 _Z6addvecPiS_S__param_0,
	.param .u64 .ptr .align 1 _Z6addvecPiS_S__param_1,
	.param .u64 .ptr .align 1 _Z6addvecPiS_S__param_2
)
{
	.reg .pred 	%p<7>;
	.reg .b32 	%r<45>;
	.reg .b64 	%rd<25>;

	ld.param.u64 	%rd4, [_Z6addvecPiS_S__param_0];
	ld.param.u64 	%rd5, [_Z6addvecPiS_S__param_1];
	ld.param.u64 	%rd6, [_Z6addvecPiS_S__param_2];
	cvta.to.global.u64 	%rd1, %rd6;
	cvta.to.global.u64 	%rd2, %rd5;
	cvta.to.global.u64 	%rd3, %rd4;
	mov.u32 	%r12, %tid.x;
	mov.u32 	%r13, %ctaid.x;
	mov.u32 	%r14, %ntid.x;
	mad.lo.s32 	%r43, %r13, %r14, %r12;
	mov.u32 	%r15, %nctaid.x;
	mul.lo.s32 	%r2, %r14, %r15;
	setp.gt.s32 	%p1, %r43, 9999;
	@%p1 bra 	$L__BB0_7;
	add.s32 	%r16, %r43, %r2;
	max.s32 	%r17, %r16, 10000;
	setp.lt.s32 	%p2, %r16, 10000;
	selp.u32 	%r18, 1, 0, %p2;
	add.s32 	%r19, %r16, %r18;
	sub.s32 	%r20, %r17, %r19;
	div.u32 	%r21, %r20, %r2;
	add.s32 	%r3, %r21, %r18;
	and.b32  	%r22, %r3, 3;
	setp.eq.s32 	%p3, %r22, 3;
	@%p3 bra 	$L__BB0_4;
	add.s32 	%r23, %r3, 1;
	and.b32  	%r24, %r23, 3;
	neg.s32 	%r41, %r24;
$L__BB0_3:
	.pragma "nounroll";
	mul.wide.s32 	%rd7, %r43, 4;
	add.s64 	%rd8, %rd1, %rd7;
	add.s64 	%rd9, %rd2, %rd7;
	add.s64 	%rd10, %rd3, %rd7;
	ld.global.u32 	%r25, [%rd10];
	ld.global.u32 	%r26, [%rd9];
	add.s32 	%r27, %r26, %r25;
	st.global.u32 	[%rd8], %r27;
	add.s32 	%r43, %r43, %r2;
	add.s32 	%r41, %r41, 1;
	setp.ne.s32 	%p4, %r41, 0;
	@%p4 bra 	$L__BB0_3;
$L__BB0_4:
	setp.lt.u32 	%p5, %r3, 3;
	@%p5 bra 	$L__BB0_7;
	mul.wide.s32 	%rd15, %r2, 4;
	shl.b32 	%r40, %r2, 2;
$L__BB0_6:
	mul.wide.s32 	%rd11, %r43, 4;
	add.s64 	%rd12, %rd3, %rd11;
	ld.global.u32 	%r28, [%rd12];
	add.s64 	%rd13, %rd2, %rd11;
	ld.global.u32 	%r29, [%rd13];
	add.s32 	%r30, %r29, %r28;
	add.s64 	%rd14, %rd1, %rd11;
	st.global.u32 	[%rd14], %r30;
	add.s64 	%rd16, %rd12, %rd15;
	ld.global.u32 	%r31, [%rd16];
	add.s64 	%rd17, %rd13, %rd15;
	ld.global.u32 	%r32, [%rd17];
	add.s32 	%r33, %r32, %r31;
	add.s64 	%rd18, %rd14, %rd15;
	st.global.u32 	[%rd18], %r33;
	add.s64 	%rd19, %rd16, %rd15;
	ld.global.u32 	%r34, [%rd19];
	add.s64 	%rd20, %rd17, %rd15;
	ld.global.u32 	%r35, [%rd20];
	add.s32 	%r36, %r35, %r34;
	add.s64 	%rd21, %rd18, %rd15;
	st.global.u32 	[%rd21], %r36;
	add.s64 	%rd22, %rd19, %rd15;
	ld.global.u32 	%r37, [%rd22];
	add.s64 	%rd23, %rd20, %rd15;
	ld.global.u32 	%r38, [%rd23];
	add.s32 	%r39, %r38, %r37;
	add.s64 	%rd24, %rd21, %rd15;
	st.global.u32 	[%rd24], %r39;
	add.s32 	%r43, %r40, %r43;
	setp.lt.s32 	%p6, %r43, 10000;
	@%p6 bra 	$L__BB0_6;
$L__BB0_7:
	ret;

}


// ===== COMPILED SASS (sm_100) =====

	.target	sm_100

	.elftype	@"ET_EXEC"


//--------------------- .note.nv.tkinfo           --------------------------
	.section	.note.nv.tkinfo,"",@"SHT_NOTE"
	.sectionflags	@"SHF_NOTE_NV_TKINFO"
	.tkinfo
        /*0018*/ 	.word	0x00000002
        /*0030*/ 	.string	""
        /*0030*/ 	.string	"ptxas"
        /*0030*/ 	.string	"Cuda compilation tools, release 13.0, V13.0.88"
        /*0030*/ 	.string	"Build cuda_13.0.r13.0/compiler.36424714_0"
        /*0030*/ 	.string	"-arch sm_100 -m 64 "



//--------------------- .note.nv.cuinfo           --------------------------
	.section	.note.nv.cuinfo,"",@"SHT_NOTE"
	.sectionflags	@"SHF_NOTE_NV_CUINFO"
        /*0018*/ 	.short	0x0002
        /*001a*/ 	.short	0x0064
        /*001c*/ 	.short	0x0082
	.zero		2


//--------------------- .nv.info                  --------------------------
	.section	.nv.info,"",@"SHT_CUDA_INFO"
	.align	4


	//----- nvinfo : EIATTR_REGCOUNT
	.align		4
        /*0000*/ 	.byte	0x04, 0x2f
        /*0002*/ 	.short	(.L_1 - .L_0)
	.align		4
.L_0:
        /*0004*/ 	.word	index@(_Z6addvecPiS_S_)
        /*0008*/ 	.word	0x0000001a


	//----- nvinfo : EIATTR_FRAME_SIZE
	.align		4
.L_1:
        /*000c*/ 	.byte	0x04, 0x11
        /*000e*/ 	.short	(.L_3 - .L_2)
	.align		4
.L_2:
        /*0010*/ 	.word	index@(_Z6addvecPiS_S_)
        /*0014*/ 	.word	0x00000000


	//----- nvinfo : EIATTR_MIN_STACK_SIZE
	.align		4
.L_3:
        /*0018*/ 	.byte	0x04, 0x12
        /*001a*/ 	.short	(.L_5 - .L_4)
	.align		4
.L_4:
        /*001c*/ 	.word	index@(_Z6addvecPiS_S_)
        /*0020*/ 	.word	0x00000000
.L_5:


//--------------------- .nv.compat                --------------------------
	.section	.nv.compat,"",@"SHT_CUDA_COMPAT_INFO"
	.align	4
        /*0000*/ 	.byte	0x02, 0x09, 0x00, 0x00, 0x02, 0x02, 0x01, 0x00, 0x02, 0x05, 0x05, 0x00, 0x03, 0x07, 0x01, 0x01
        /*0010*/ 	.byte	0x02, 0x03, 0x00, 0x00, 0x02, 0x06, 0x01, 0x00, 0x04, 0x0b, 0x08, 0x00, 0x09, 0x00, 0x00, 0x00
        /*0020*/ 	.byte	0x00, 0x00, 0x00, 0x00


//--------------------- .nv.info._Z6addvecPiS_S_  --------------------------
	.section	.nv.info._Z6addvecPiS_S_,"",@"SHT_CUDA_INFO"
	.sectionflags	@""
	.align	4


	//----- nvinfo : EIATTR_CUDA_API_VERSION
	.align		4
        /*0000*/ 	.byte	0x04, 0x37
        /*0002*/ 	.short	(.L_7 - .L_6)
.L_6:
        /*0004*/ 	.word	0x00000082


	//----- nvinfo : EIATTR_KPARAM_INFO
	.align		4
.L_7:
        /*0008*/ 	.byte	0x04, 0x17
        /*000a*/ 	.short	(.L_9 - .L_8)
.L_8:
        /*000c*/ 	.word	0x00000000
        /*0010*/ 	.short	0x0002
        /*0012*/ 	.short	0x0010
        /*0014*/ 	.byte	0x00, 0xf5, 0x21, 0x00


	//----- nvinfo : EIATTR_KPARAM_INFO
	.align		4
.L_9:
        /*0018*/ 	.byte	0x04, 0x17
        /*001a*/ 	.short	(.L_11 - .L_10)
.L_10:
        /*001c*/ 	.word	0x00000000
        /*0020*/ 	.short	0x0001
        /*0022*/ 	.short	0x0008
        /*0024*/ 	.byte	0x00, 0xf5, 0x21, 0x00


	//----- nvinfo : EIATTR_KPARAM_INFO
	.align		4
.L_11:
        /*0028*/ 	.byte	0x04, 0x17
        /*002a*/ 	.short	(.L_13 - .L_12)
.L_12:
        /*002c*/ 	.word	0x00000000
        /*0030*/ 	.short	0x0000
        /*0032*/ 	.short	0x0000
        /*0034*/ 	.byte	0x00, 0xf5, 0x21, 0x00


	//----- nvinfo : EIATTR_SPARSE_MMA_MASK
	.align		4
.L_13:
        /*0038*/ 	.byte	0x03, 0x50
        /*003a*/ 	.short	0x0000


	//----- nvinfo : EIATTR_MAXREG_COUNT
	.align		4
        /*003c*/ 	.byte	0x03, 0x1b
        /*003e*/ 	.short	0x00ff


	//----- nvinfo : EIATTR_MERCURY_ISA_VERSION
	.align		4
        /*0040*/ 	.byte	0x03, 0x5f
        /*0042*/ 	.short	0x0101


	//----- nvinfo : EIATTR_VRC_CTA_INIT_COUNT
	.align		4
        /*0044*/ 	.byte	0x02, 0x4a
	.zero		1
	.zero		1


	//----- nvinfo : EIATTR_EXIT_INSTR_OFFSETS
	.align		4
        /*0048*/ 	.byte	0x04, 0x1c
        /*004a*/ 	.short	(.L_15 - .L_14)


	//   ....[0]....
.L_14:
        /*004c*/ 	.word	0x00000080


	//   ....[1]....
        /*0050*/ 	.word	0x00000390


	//   ....[2]....
        /*0054*/ 	.word	0x000005c0


	//----- nvinfo : EIATTR_CRS_STACK_SIZE
	.align		4
.L_15:
        /*0058*/ 	.byte	0x04, 0x1e
        /*005a*/ 	.short	(.L_17 - .L_16)
.L_16:
        /*005c*/ 	.word	0x00000000


	//----- nvinfo : EIATTR_CBANK_PARAM_SIZE
	.align		4
.L_17:
        /*0060*/ 	.byte	0x03, 0x19
        /*0062*/ 	.short	0x0018


	//----- nvinfo : EIATTR_PARAM_CBANK
	.align		4
        /*0064*/ 	.byte	0x04, 0x0a
        /*0066*/ 	.short	(.L_19 - .L_18)
	.align		4
.L_18:
        /*0068*/ 	.word	index@(.nv.constant0._Z6addvecPiS_S_)
        /*006c*/ 	.short	0x0380
        /*006e*/ 	.short	0x0018


	//----- nvinfo : EIATTR_SW_WAR
	.align		4
.L_19:
        /*0070*/ 	.byte	0x04, 0x36
        /*0072*/ 	.short	(.L_21 - .L_20)
.L_20:
        /*0074*/ 	.word	0x00000008
.L_21:


//--------------------- .nv.callgraph             --------------------------
	.section	.nv.callgraph,"",@"SHT_CUDA_CALLGRAPH"
	.align	4
	.sectionentsize	8
	.align		4
        /*0000*/ 	.word	0x00000000
	.align		4
        /*0004*/ 	.word	0xffffffff
	.align		4
        /*0008*/ 	.word	0x00000000
	.align		4
        /*000c*/ 	.word	0xfffffffe
	.align		4
        /*0010*/ 	.word	0x00000000
	.align		4
        /*0014*/ 	.word	0xfffffffd
	.align		4
        /*0018*/ 	.word	0x00000000
	.align		4
        /*001c*/ 	.word	0xfffffffc


//--------------------- .text._Z6addvecPiS_S_     --------------------------
	.section	.text._Z6addvecPiS_S_,"ax",@progbits
	.align	128
        .global         _Z6addvecPiS_S_
        .type           _Z6addvecPiS_S_,@function
        .size           _Z6addvecPiS_S_,(.L_x_5 - _Z6addvecPiS_S_)
        .other          _Z6addvecPiS_S_,@"STO_CUDA_ENTRY STV_DEFAULT"
_Z6addvecPiS_S_:
.text._Z6addvecPiS_S_:
[----:B------:R-:W-:Y:S01]  /*0000*/  LDC R1, c[0x0][0x37c] ;  /* 0x0000df00ff017b82 */ /* 0x000fe20000000800 */
[----:B------:R-:W0:Y:S07]  /*0010*/  S2R R3, SR_TID.X ;  /* 0x0000000000037919 */ /* 0x000e2e0000002100 */
[----:B------:R-:W0:Y:S08]  /*0020*/  S2UR UR4, SR_CTAID.X ;  /* 0x00000000000479c3 */ /* 0x000e300000002500 */
[----:B------:R-:W0:Y:S01]  /*0030*/  LDC R0, c[0x0][0x360] ;  /* 0x0000d800ff007b82 */ /* 0x000e220000000800 */
[----:B------:R-:W1:Y:S01]  /*0040*/  LDCU UR5, c[0x0][0x370] ;  /* 0x00006e00ff0577ac */ /* 0x000e620008000800 */
[----:B0-----:R-:W-:-:S02]  /*0050*/  IMAD R3, R0, UR4, R3 ;  /* 0x0000000400037c24 */ /* 0x001fc4000f8e0203 */
[----:B-1----:R-:W-:-:S03]  /*0060*/  IMAD R0, R0, UR5, RZ ;  /* 0x0000000500007c24 */ /* 0x002fc6000f8e02ff */
[----:B------:R-:W-:-:S13]  /*0070*/  ISETP.GT.AND P0, PT, R3, 0x270f, PT ;  /* 0x0000270f0300780c */ /* 0x000fda0003f04270 */
[----:B------:R-:W-:Y:S05]  /*0080*/  @P0 EXIT ;  /* 0x000000000000094d */ /* 0x000fea0003800000 */
[----:B------:R-:W0:Y:S01]  /*0090*/  I2F.U32.RP R8, R0 ;  /* 0x0000000000087306 */ /* 0x000e220000209000 */
[C---:B------:R-:W-:Y:S01]  /*00a0*/  IMAD.IADD R2, R0.reuse, 0x1, R3 ;  /* 0x0000000100027824 */ /* 0x040fe200078e0203 */
[----:B------:R-:W-:Y:S01]  /*00b0*/  IADD3 R9, PT, PT, RZ, -R0, RZ ;  /* 0x80000000ff097210 */ /* 0x000fe20007ffe0ff */
[----:B------:R-:W1:Y:S01]  /*00c0*/  LDCU.64 UR4, c[0x0][0x358] ;  /* 0x00006b00ff0477ac */ /* 0x000e620008000a00 */
[----:B------:R-:W-:Y:S01]  /*00d0*/  ISETP.NE.U32.AND P2, PT, R0, RZ, PT ;  /* 0x000000ff0000720c */ /* 0x000fe20003f45070 */
[----:B------:R-:W-:Y:S01]  /*00e0*/  BSSY.RECONVERGENT B0, `(.L_x_0) ;  /* 0x000002a000007945 */ /* 0x000fe20003800200 */
[C---:B------:R-:W-:Y:S02]  /*00f0*/  ISETP.GE.AND P0, PT, R2.reuse, 0x2710, PT ;  /* 0x000027100200780c */ /* 0x040fe40003f06270 */
[----:B------:R-:W-:Y:S02]  /*0100*/  VIMNMX R7, PT, PT, R2, 0x2710, !PT ;  /* 0x0000271002077848 */ /* 0x000fe40007fe0100 */
[----:B------:R-:W-:-:S04]  /*0110*/  SEL R6, RZ, 0x1, P0 ;  /* 0x00000001ff067807 */ /* 0x000fc80000000000 */
[----:B------:R-:W-:Y:S01]  /*0120*/  IADD3 R7, PT, PT, R7, -R2, -R6 ;  /* 0x8000000207077210 */ /* 0x000fe20007ffe806 */
[----:B0-----:R-:W0:Y:S02]  /*0130*/  MUFU.RCP R8, R8 ;  /* 0x0000000800087308 */ /* 0x001e240000001000 */
[----:B0-----:R-:W-:-:S06]  /*0140*/  IADD3 R4, PT, PT, R8, 0xffffffe, RZ ;  /* 0x0ffffffe08047810 */ /* 0x001fcc0007ffe0ff */
[----:B------:R0:W2:Y:S02]  /*0150*/  F2I.FTZ.U32.TRUNC.NTZ R5, R4 ;  /* 0x0000000400057305 */ /* 0x0000a4000021f000 */
[----:B0-----:R-:W-:Y:S02]  /*0160*/  HFMA2 R4, -RZ, RZ, 0, 0 ;  /* 0x00000000ff047431 */ /* 0x001fe400000001ff */
[----:B--2---:R-:W-:-:S04]  /*0170*/  IMAD R9, R9, R5, RZ ;  /* 0x0000000509097224 */ /* 0x004fc800078e02ff */
[----:B------:R-:W-:-:S06]  /*0180*/  IMAD.HI.U32 R8, R5, R9, R4 ;  /* 0x0000000905087227 */ /* 0x000fcc00078e0004 */
[----:B------:R-:W-:-:S04]  /*0190*/  IMAD.HI.U32 R5, R8, R7, RZ ;  /* 0x0000000708057227 */ /* 0x000fc800078e00ff */
[----:B------:R-:W-:-:S04]  /*01a0*/  IMAD.MOV R2, RZ, RZ, -R5 ;  /* 0x000000ffff027224 */ /* 0x000fc800078e0a05 */
[----:B------:R-:W-:-:S05]  /*01b0*/  IMAD R7, R0, R2, R7 ;  /* 0x0000000200077224 */ /* 0x000fca00078e0207 */
[----:B------:R-:W-:-:S13]  /*01c0*/  ISETP.GE.U32.AND P0, PT, R7, R0, PT ;  /* 0x000000000700720c */ /* 0x000fda0003f06070 */
[----:B------:R-:W-:Y:S02]  /*01d0*/  @P0 IADD3 R7, PT, PT, -R0, R7, RZ ;  /* 0x0000000700070210 */ /* 0x000fe40007ffe1ff */
[----:B------:R-:W-:Y:S02]  /*01e0*/  @P0 IADD3 R5, PT, PT, R5, 0x1, RZ ;  /* 0x0000000105050810 */ /* 0x000fe40007ffe0ff */
[----:B------:R-:W-:-:S13]  /*01f0*/  ISETP.GE.U32.AND P1, PT, R7, R0, PT ;  /* 0x000000000700720c */ /* 0x000fda0003f26070 */
[----:B------:R-:W-:Y:S01]  /*0200*/  @P1 VIADD R5, R5, 0x1 ;  /* 0x0000000105051836 */ /* 0x000fe20000000000 */
[----:B------:R-:W-:-:S04]  /*0210*/  @!P2 LOP3.LUT R5, RZ, R0, RZ, 0x33, !PT ;  /* 0x00000000ff05a212 */ /* 0x000fc800078e33ff */
[----:B------:R-:W-:-:S04]  /*0220*/  IADD3 R2, PT, PT, R6, R5, RZ ;  /* 0x0000000506027210 */ /* 0x000fc80007ffe0ff */
[C---:B------:R-:W-:Y:S02]  /*0230*/  LOP3.LUT R4, R2.reuse, 0x3, RZ, 0xc0, !PT ;  /* 0x0000000302047812 */ /* 0x040fe400078ec0ff */
[----:B------:R-:W-:Y:S02]  /*0240*/  ISETP.GE.U32.AND P1, PT, R2, 0x3, PT ;  /* 0x000000030200780c */ /* 0x000fe40003f26070 */
[----:B------:R-:W-:-:S13]  /*0250*/  ISETP.NE.AND P0, PT, R4, 0x3, PT ;  /* 0x000000030400780c */ /* 0x000fda0003f05270 */
[----:B-1----:R-:W-:Y:S05]  /*0260*/  @!P0 BRA `(.L_x_1) ;  /* 0x0000000000448947 */ /* 0x002fea0003800000 */
[----:B------:R-:W0:Y:S01]  /*0270*/  LDC.64 R4, c[0x0][0x390] ;  /* 0x0000e400ff047b82 */ /* 0x000e220000000a00 */
[----:B------:R-:W-:-:S04]  /*0280*/  IADD3 R2, PT, PT, R2, 0x1, RZ ;  /* 0x0000000102027810 */ /* 0x000fc80007ffe0ff */
[----:B------:R-:W-:-:S03]  /*0290*/  LOP3.LUT R2, R2, 0x3, RZ, 0xc0, !PT ;  /* 0x0000000302027812 */ /* 0x000fc600078ec0ff */
[----:B------:R-:W1:Y:S02]  /*02a0*/  LDC.64 R6, c[0x0][0x380] ;  /* 0x0000e000ff067b82 */ /* 0x000e640000000a00 */
[----:B------:R-:W-:-:S06]  /*02b0*/  IMAD.MOV R2, RZ, RZ, -R2 ;  /* 0x000000ffff027224 */ /* 0x000fcc00078e0a02 */
[----:B------:R-:W2:Y:S02]  /*02c0*/  LDC.64 R8, c[0x0][0x388] ;  /* 0x0000e200ff087b82 */ /* 0x000ea40000000a00 */
.L_x_2:
[----:B--2---:R-:W-:-:S04]  /*02d0*/  IMAD.WIDE R12, R3, 0x4, R8 ;  /* 0x00000004030c7825 */ /* 0x004fc800078e0208 */
[C---:B-1----:R-:W-:Y:S02]  /*02e0*/  IMAD.WIDE R14, R3.reuse, 0x4, R6 ;  /* 0x00000004030e7825 */ /* 0x042fe400078e0206 */
[----:B------:R-:W2:Y:S04]  /*02f0*/  LDG.E R13, desc[UR4][R12.64] ;  /* 0x000000040c0d7981 */ /* 0x000ea8000c1e1900 */
[----:B------:R-:W2:Y:S01]  /*0300*/  LDG.E R14, desc[UR4][R14.64] ;  /* 0x000000040e0e7981 */ /* 0x000ea2000c1e1900 */
[----:B0--3--:R-:W-:Y:S01]  /*0310*/  IMAD.WIDE R10, R3, 0x4, R4 ;  /* 0x00000004030a7825 */ /* 0x009fe200078e0204 */
[----:B------:R-:W-:-:S03]  /*0320*/  IADD3 R2, PT, PT, R2, 0x1, RZ ;  /* 0x0000000102027810 */ /* 0x000fc60007ffe0ff */
[----:B------:R-:W-:Y:S01]  /*0330*/  IMAD.IADD R3, R0, 0x1, R3 ;  /* 0x0000000100037824 */ /* 0x000fe200078e0203 */
[----:B------:R-:W-:Y:S02]  /*0340*/  ISETP.NE.AND P0, PT, R2, RZ, PT ;  /* 0x000000ff0200720c */ /* 0x000fe40003f05270 */
[----:B--2---:R-:W-:-:S05]  /*0350*/  IADD3 R17, PT, PT, R14, R13, RZ ;  /* 0x0000000d0e117210 */ /* 0x004fca0007ffe0ff */
[----:B------:R3:W-:Y:S06]  /*0360*/  STG.E desc[UR4][R10.64], R17 ;  /* 0x000000110a007986 */ /* 0x0007ec000c101904 */
[----:B------:R-:W-:Y:S05]  /*0370*/  @P0 BRA `(.L_x_2) ;  /* 0xfffffffc00d40947 */ /* 0x000fea000383ffff */
.L_x_1:
[----:B------:R-:W-:Y:S05]  /*0380*/  BSYNC.RECONVERGENT B0 ;  /* 0x0000000000007941 */ /* 0x000fea0003800200 */
.L_x_0:
[----:B------:R-:W-:Y:S05]  /*0390*/  @!P1 EXIT ;  /* 0x000000000000994d */ /* 0x000fea0003800000 */
.L_x_3:
[----:B------:R-:W3:Y:S08]  /*03a0*/  LDC.64 R4, c[0x0][0x380] ;  /* 0x0000e000ff047b82 */ /* 0x000ef00000000a00 */
[----:B------:R-:W0:Y:S01]  /*03b0*/  LDC.64 R6, c[0x0][0x388] ;  /* 0x0000e200ff067b82 */ /* 0x000e220000000a00 */
[----:B---3--:R-:W-:-:S07]  /*03c0*/  IMAD.WIDE R10, R3, 0x4, R4 ;  /* 0x00000004030a7825 */ /* 0x008fce00078e0204 */
[----:B------:R-:W1:Y:S01]  /*03d0*/  LDC.64 R4, c[0x0][0x390] ;  /* 0x0000e400ff047b82 */ /* 0x000e620000000a00 */
[----:B--2---:R-:W2:Y:S01]  /*03e0*/  LDG.E R2, desc[UR4][R10.64] ;  /* 0x000000040a027981 */ /* 0x004ea2000c1e1900 */
[----:B0-----:R-:W-:-:S05]  /*03f0*/  IMAD.WIDE R12, R3, 0x4, R6 ;  /* 0x00000004030c7825 */ /* 0x001fca00078e0206 */
[----:B------:R-:W2:Y:S01]  /*0400*/  LDG.E R7, desc[UR4][R12.64] ;  /* 0x000000040c077981 */ /* 0x000ea2000c1e1900 */
[----:B-1----:R-:W-:-:S04]  /*0410*/  IMAD.WIDE R16, R3, 0x4, R4 ;  /* 0x0000000403107825 */ /* 0x002fc800078e0204 */
[----:B------:R-:W-:Y:S01]  /*0420*/  IMAD.WIDE R4, R0, 0x4, R10 ;  /* 0x0000000400047825 */ /* 0x000fe200078e020a */
[----:B--2---:R-:W-:-:S03]  /*0430*/  IADD3 R19, PT, PT, R2, R7, RZ ;  /* 0x0000000702137210 */ /* 0x004fc60007ffe0ff */
[C---:B------:R-:W-:Y:S02]  /*0440*/  IMAD.WIDE R6, R0.reuse, 0x4, R12 ;  /* 0x0000000400067825 */ /* 0x040fe400078e020c */
[----:B------:R0:W-:Y:S04]  /*0450*/  STG.E desc[UR4][R16.64], R19 ;  /* 0x0000001310007986 */ /* 0x0001e8000c101904 */
[----:B------:R-:W2:Y:S04]  /*0460*/  LDG.E R2, desc[UR4][R4.64] ;  /* 0x0000000404027981 */ /* 0x000ea8000c1e1900 */
[----:B------:R-:W2:Y:S01]  /*0470*/  LDG.E R15, desc[UR4][R6.64] ;  /* 0x00000004060f7981 */ /* 0x000ea2000c1e1900 */
[----:B------:R-:W-:-:S04]  /*0480*/  IMAD.WIDE R8, R0, 0x4, R16 ;  /* 0x0000000400087825 */ /* 0x000fc800078e0210 */
[----:B------:R-:W-:-:S04]  /*0490*/  IMAD.WIDE R10, R0, 0x4, R4 ;  /* 0x00000004000a7825 */ /* 0x000fc800078e0204 */
[----:B------:R-:W-:Y:S01]  /*04a0*/  IMAD.WIDE R12, R0, 0x4, R6 ;  /* 0x00000004000c7825 */ /* 0x000fe200078e0206 */
[----:B--2---:R-:W-:-:S05]  /*04b0*/  IADD3 R21, PT, PT, R2, R15, RZ ;  /* 0x0000000f02157210 */ /* 0x004fca0007ffe0ff */
[----:B------:R1:W-:Y:S04]  /*04c0*/  STG.E desc[UR4][R8.64], R21 ;  /* 0x0000001508007986 */ /* 0x0003e8000c101904 */
[----:B------:R-:W2:Y:S04]  /*04d0*/  LDG.E R2, desc[UR4][R10.64] ;  /* 0x000000040a027981 */ /* 0x000ea8000c1e1900 */
[----:B------:R-:W2:Y:S01]  /*04e0*/  LDG.E R23, desc[UR4][R12.64] ;  /* 0x000000040c177981 */ /* 0x000ea2000c1e1900 */
[----:B------:R-:W-:-:S04]  /*04f0*/  IMAD.WIDE R14, R0, 0x4, R8 ;  /* 0x00000004000e7825 */ /* 0x000fc800078e0208 */
[----:B------:R-:W-:-:S04]  /*0500*/  IMAD.WIDE R4, R0, 0x4, R10 ;  /* 0x0000000400047825 */ /* 0x000fc800078e020a */
[----:B------:R-:W-:-:S04]  /*0510*/  IMAD.WIDE R6, R0, 0x4, R12 ;  /* 0x0000000400067825 */ /* 0x000fc800078e020c */
[----:B--2---:R-:W-:-:S05]  /*0520*/  IMAD.IADD R23, R2, 0x1, R23 ;  /* 0x0000000102177824 */ /* 0x004fca00078e0217 */
[----:B------:R2:W-:Y:S04]  /*0530*/  STG.E desc[UR4][R14.64], R23 ;  /* 0x000000170e007986 */ /* 0x0005e8000c101904 */
[----:B------:R-:W1:Y:S04]  /*0540*/  LDG.E R4, desc[UR4][R4.64] ;  /* 0x0000000404047981 */ /* 0x000e68000c1e1900 */
[----:B------:R-:W1:Y:S01]  /*0550*/  LDG.E R7, desc[UR4][R6.64] ;  /* 0x0000000406077981 */ /* 0x000e62000c1e1900 */
[C---:B0-----:R-:W-:Y:S01]  /*0560*/  IMAD.WIDE R16, R0.reuse, 0x4, R14 ;  /* 0x0000000400107825 */ /* 0x041fe200078e020e */
[----:B------:R-:W-:-:S04]  /*0570*/  LEA R3, R0, R3, 0x2 ;  /* 0x0000000300037211 */ /* 0x000fc800078e10ff */
[----:B------:R-:W-:Y:S02]  /*0580*/  ISETP.GE.AND P0, PT, R3, 0x2710, PT ;  /* 0x000027100300780c */ /* 0x000fe40003f06270 */
[----:B-1----:R-:W-:-:S05]  /*0590*/  IADD3 R9, PT, PT, R4, R7, RZ ;  /* 0x0000000704097210 */ /* 0x002fca0007ffe0ff */
[----:B------:R2:W-:Y:S06]  /*05a0*/  STG.E desc[UR4][R16.64], R9 ;  /* 0x0000000910007986 */ /* 0x0005ec000c101904 */
[----:B------:R-:W-:Y:S05]  /*05b0*/  @!P0 BRA `(.L_x_3) ;  /* 0xfffffffc00788947 */ /* 0x000fea000383ffff */
[----:B------:R-:W-:Y:S05]  /*05c0*/  EXIT ;  /* 0x000000000000794d */ /* 0x000fea0003800000 */
.L_x_4:
[----:B------:R-:W-:-:S00]  /*05d0*/  BRA `(.L_x_4) ;  /* 0xfffffffc00fc7947 */ /* 0x000fc0000383ffff */
[----:B------:R-:W-:-:S00]  /*05e0*/  NOP ;  /* 0x0000000000007918 */ /* 0x000fc00000000000 */
        /* <DEDUP_REMOVED lines=9> */
.L_x_5:


//--------------------- .nv.shared.reserved.0     --------------------------
	.section	.nv.shared.reserved.0,"aw",@nobits
	.weak		__nv_reservedSMEM_offset_0_alias
	.size		__nv_reservedSMEM_offset_0_alias, 0, 64
	.other		__nv_reservedSMEM_offset_0_alias,@"STO_CUDA_RESERVED_SHARED STV_DEFAULT"
__nv_reservedSMEM_offset_0_alias:
	.zero		0
	.zero		64


//--------------------- .nv.constant0._Z6addvecPiS_S_ --------------------------
	.section	.nv.constant0._Z6addvecPiS_S_,"a",@progbits
	.sectionflags	@""
	.align	4
.nv.constant0._Z6addvecPiS_S_:
	.zero		920


//--------------------- SYMBOLS --------------------------

	.type		.nv.reservedSmem.offset0,@object
	.size		.nv.reservedSmem.offset0,0x4
